//
// Generated by NVIDIA NVVM Compiler
//
// Compiler Build ID: CL-36424714
// Cuda compilation tools, release 13.0, V13.0.88
// Based on NVVM 20.0.0
//

.version 9.0
.target sm_100
.address_size 64

	// .globl	_Z17computeStencilRowPfS_iii
.extern .shared .align 16 .b8 sharedMem[];

.visible .entry _Z17computeStencilRowPfS_iii(
	.param .u64 .ptr .align 1 _Z17computeStencilRowPfS_iii_param_0,
	.param .u64 .ptr .align 1 _Z17computeStencilRowPfS_iii_param_1,
	.param .u32 _Z17computeStencilRowPfS_iii_param_2,
	.param .u32 _Z17computeStencilRowPfS_iii_param_3,
	.param .u32 _Z17computeStencilRowPfS_iii_param_4
)
{
	.reg .pred 	%p<13>;
	.reg .b32 	%r<15>;
	.reg .b32 	%f<10>;
	.reg .b64 	%rd<19>;

	ld.param.u64 	%rd3, [_Z17computeStencilRowPfS_iii_param_0];
	ld.param.u64 	%rd4, [_Z17computeStencilRowPfS_iii_param_1];
	ld.param.u32 	%r5, [_Z17computeStencilRowPfS_iii_param_2];
	ld.param.u32 	%r6, [_Z17computeStencilRowPfS_iii_param_4];
	cvta.to.global.u64 	%rd1, %rd3;
	cvta.to.global.u64 	%rd2, %rd4;
	mov.u32 	%r1, %tid.x;
	mov.u32 	%r7, %ctaid.x;
	mad.lo.s32 	%r2, %r7, 10, %r1;
	add.s32 	%r3, %r2, -1;
	setp.lt.s32 	%p1, %r6, 1;
	shl.b32 	%r8, %r1, 2;
	mov.u32 	%r9, sharedMem;
	add.s32 	%r4, %r9, %r8;
	@%p1 bra 	$L__BB0_4;
	setp.ne.s32 	%p2, %r2, 0;
	setp.ne.s32 	%p3, %r3, %r5;
	and.pred  	%p4, %p2, %p3;
	@%p4 bra 	$L__BB0_3;
	mov.b32 	%r12, 2139095039;
	st.shared.u32 	[%r4], %r12;
	bra.uni 	$L__BB0_4;
$L__BB0_3:
	add.s32 	%r10, %r6, -1;
	mul.lo.s32 	%r11, %r10, %r5;
	cvt.s64.s32 	%rd5, %r11;
	cvt.u64.u32 	%rd6, %r2;
	add.s64 	%rd7, %rd5, %rd6;
	shl.b64 	%rd8, %rd7, 2;
	add.s64 	%rd9, %rd2, %rd8;
	ld.global.f32 	%f1, [%rd9+-4];
	st.shared.f32 	[%r4], %f1;
$L__BB0_4:
	setp.lt.s32 	%p5, %r6, 1;
	bar.sync 	0;
	add.s32 	%r13, %r1, -1;
	setp.gt.u32 	%p6, %r13, 9;
	or.pred  	%p7, %p6, %p5;
	@%p7 bra 	$L__BB0_6;
	ld.shared.f32 	%f3, [%r4+-4];
	ld.shared.f32 	%f4, [%r4];
	ld.shared.f32 	%f5, [%r4+4];
	mul.lo.s32 	%r14, %r6, %r5;
	cvt.s64.s32 	%rd13, %r14;
	cvt.u64.u32 	%rd14, %r2;
	add.s64 	%rd15, %rd13, %rd14;
	shl.b64 	%rd16, %rd15, 2;
	add.s64 	%rd17, %rd1, %rd16;
	ld.global.f32 	%f6, [%rd17+-4];
	min.f32 	%f7, %f4, %f5;
	min.f32 	%f8, %f3, %f7;
	add.f32 	%f9, %f6, %f8;
	add.s64 	%rd18, %rd2, %rd16;
	st.global.f32 	[%rd18+-4], %f9;
	bra.uni 	$L__BB0_8;
$L__BB0_6:
	setp.ne.s32 	%p8, %r6, 0;
	setp.eq.s32 	%p9, %r2, 0;
	setp.gt.s32 	%p10, %r2, %r5;
	or.pred  	%p11, %p9, %p10;
	or.pred  	%p12, %p8, %p11;
	@%p12 bra 	$L__BB0_8;
	mul.wide.u32 	%rd10, %r3, 4;
	add.s64 	%rd11, %rd1, %rd10;
	ld.global.f32 	%f2, [%rd11];
	add.s64 	%rd12, %rd2, %rd10;
	st.global.f32 	[%rd12], %f2;
$L__BB0_8:
	ret;

}


// ===== COMPILED SASS (sm_100) =====

	.target	sm_100

	.elftype	@"ET_EXEC"


//--------------------- .note.nv.tkinfo           --------------------------
	.section	.note.nv.tkinfo,"",@"SHT_NOTE"
	.sectionflags	@"SHF_NOTE_NV_TKINFO"
	.tkinfo
        /*0018*/ 	.word	0x00000002
        /*0030*/ 	.string	""
        /*0030*/ 	.string	"ptxas"
        /*0030*/ 	.string	"Cuda compilation tools, release 13.0, V13.0.88"
        /*0030*/ 	.string	"Build cuda_13.0.r13.0/compiler.36424714_0"
        /*0030*/ 	.string	"-arch sm_100 -m 64 "



//--------------------- .note.nv.cuinfo           --------------------------
	.section	.note.nv.cuinfo,"",@"SHT_NOTE"
	.sectionflags	@"SHF_NOTE_NV_CUINFO"
        /*0018*/ 	.short	0x0002
        /*001a*/ 	.short	0x0064
        /*001c*/ 	.short	0x0082
	.zero		2


//--------------------- .nv.info                  --------------------------
	.section	.nv.info,"",@"SHT_CUDA_INFO"
	.align	4


	//----- nvinfo : EIATTR_REGCOUNT
	.align		4
        /*0000*/ 	.byte	0x04, 0x2f
        /*0002*/ 	.short	(.L_1 - .L_0)
	.align		4
.L_0:
        /*0004*/ 	.word	index@(_Z17computeStencilRowPfS_iii)
        /*0008*/ 	.word	0x0000000c


	//----- nvinfo : EIATTR_FRAME_SIZE
	.align		4
.L_1:
        /*000c*/ 	.byte	0x04, 0x11
        /*000e*/ 	.short	(.L_3 - .L_2)
	.align		4
.L_2:
        /*0010*/ 	.word	index@(_Z17computeStencilRowPfS_iii)
        /*0014*/ 	.word	0x00000000


	//----- nvinfo : EIATTR_MIN_STACK_SIZE
	.align		4
.L_3:
        /*0018*/ 	.byte	0x04, 0x12
        /*001a*/ 	.short	(.L_5 - .L_4)
	.align		4
.L_4:
        /*001c*/ 	.word	index@(_Z17computeStencilRowPfS_iii)
        /*0020*/ 	.word	0x00000000
.L_5:


//--------------------- .nv.compat                --------------------------
	.section	.nv.compat,"",@"SHT_CUDA_COMPAT_INFO"
	.align	4
        /*0000*/ 	.byte	0x02, 0x09, 0x00, 0x00, 0x02, 0x02, 0x01, 0x00, 0x02, 0x05, 0x05, 0x00, 0x03, 0x07, 0x01, 0x01
        /*0010*/ 	.byte	0x02, 0x03, 0x00, 0x00, 0x02, 0x06, 0x01, 0x00, 0x04, 0x0b, 0x08, 0x00, 0x09, 0x00, 0x00, 0x00
        /*0020*/ 	.byte	0x00, 0x00, 0x00, 0x00


//--------------------- .nv.info._Z17computeStencilRowPfS_iii --------------------------
	.section	.nv.info._Z17computeStencilRowPfS_iii,"",@"SHT_CUDA_INFO"
	.sectionflags	@""
	.align	4


	//----- nvinfo : EIATTR_CUDA_API_VERSION
	.align		4
        /*0000*/ 	.byte	0x04, 0x37
        /*0002*/ 	.short	(.L_7 - .L_6)
.L_6:
        /*0004*/ 	.word	0x00000082


	//----- nvinfo : EIATTR_KPARAM_INFO
	.align		4
.L_7:
        /*0008*/ 	.byte	0x04, 0x17
        /*000a*/ 	.short	(.L_9 - .L_8)
.L_8:
        /*000c*/ 	.word	0x00000000
        /*0010*/ 	.short	0x0004
        /*0012*/ 	.short	0x0018
        /*0014*/ 	.byte	0x00, 0xf0, 0x11, 0x00


	//----- nvinfo : EIATTR_KPARAM_INFO
	.align		4
.L_9:
        /*0018*/ 	.byte	0x04, 0x17
        /*001a*/ 	.short	(.L_11 - .L_10)
.L_10:
        /*001c*/ 	.word	0x00000000
        /*0020*/ 	.short	0x0003
        /*0022*/ 	.short	0x0014
        /*0024*/ 	.byte	0x00, 0xf0, 0x11, 0x00


	//----- nvinfo : EIATTR_KPARAM_INFO
	.align		4
.L_11:
        /*0028*/ 	.byte	0x04, 0x17
        /*002a*/ 	.short	(.L_13 - .L_12)
.L_12:
        /*002c*/ 	.word	0x00000000
        /*0030*/ 	.short	0x0002
        /*0032*/ 	.short	0x0010
        /*0034*/ 	.byte	0x00, 0xf0, 0x11, 0x00


	//----- nvinfo : EIATTR_KPARAM_INFO
	.align		4
.L_13:
        /*0038*/ 	.byte	0x04, 0x17
        /*003a*/ 	.short	(.L_15 - .L_14)
.L_14:
        /*003c*/ 	.word	0x00000000
        /*0040*/ 	.short	0x0001
        /*0042*/ 	.short	0x0008
        /*0044*/ 	.byte	0x00, 0xf5, 0x21, 0x00


	//----- nvinfo : EIATTR_KPARAM_INFO
	.align		4
.L_15:
        /*0048*/ 	.byte	0x04, 0x17
        /*004a*/ 	.short	(.L_17 - .L_16)
.L_16:
        /*004c*/ 	.word	0x00000000
        /*0050*/ 	.short	0x0000
        /*0052*/ 	.short	0x0000
        /*0054*/ 	.byte	0x00, 0xf5, 0x21, 0x00


	//----- nvinfo : EIATTR_SPARSE_MMA_MASK
	.align		4
.L_17:
        /*0058*/ 	.byte	0x03, 0x50
        /*005a*/ 	.short	0x0000


	//----- nvinfo : EIATTR_MAXREG_COUNT
	.align		4
        /*005c*/ 	.byte	0x03, 0x1b
        /*005e*/ 	.short	0x00ff


	//----- nvinfo : EIATTR_NUM_BARRIERS
	.align		4
        /*0060*/ 	.byte	0x02, 0x4c
        /*0062*/ 	.byte	0x01
	.zero		1


	//----- nvinfo : EIATTR_MERCURY_ISA_VERSION
	.align		4
        /*0064*/ 	.byte	0x03, 0x5f
        /*0066*/ 	.short	0x0101


	//----- nvinfo : EIATTR_VRC_CTA_INIT_COUNT
	.align		4
        /*0068*/ 	.byte	0x02, 0x4a
	.zero		1
	.zero		1


	//----- nvinfo : EIATTR_EXIT_INSTR_OFFSETS
	.align		4
        /*006c*/ 	.byte	0x04, 0x1c
        /*006e*/ 	.short	(.L_19 - .L_18)


	//   ....[0]....
.L_18:
        /*0070*/ 	.word	0x00000340


	//   ....[1]....
        /*0074*/ 	.word	0x00000390


	//   ....[2]....
        /*0078*/ 	.word	0x00000400


	//----- nvinfo : EIATTR_CRS_STACK_SIZE
	.align		4
.L_19:
        /*007c*/ 	.byte	0x04, 0x1e
        /*007e*/ 	.short	(.L_21 - .L_20)
.L_20:
        /*0080*/ 	.word	0x00000000


	//----- nvinfo : EIATTR_CBANK_PARAM_SIZE
	.align		4
.L_21:
        /*0084*/ 	.byte	0x03, 0x19
        /*0086*/ 	.short	0x001c


	//----- nvinfo : EIATTR_PARAM_CBANK
	.align		4
        /*0088*/ 	.byte	0x04, 0x0a
        /*008a*/ 	.short	(.L_23 - .L_22)
	.align		4
.L_22:
        /*008c*/ 	.word	index@(.nv.constant0._Z17computeStencilRowPfS_iii)
        /*0090*/ 	.short	0x0380
        /*0092*/ 	.short	0x001c


	//----- nvinfo : EIATTR_SW_WAR
	.align		4
.L_23:
        /*0094*/ 	.byte	0x04, 0x36
        /*0096*/ 	.short	(.L_25 - .L_24)
.L_24:
        /*0098*/ 	.word	0x00000008
.L_25:


//--------------------- .nv.callgraph             --------------------------
	.section	.nv.callgraph,"",@"SHT_CUDA_CALLGRAPH"
	.align	4
	.sectionentsize	8
	.align		4
        /*0000*/ 	.word	0x00000000
	.align		4
        /*0004*/ 	.word	0xffffffff
	.align		4
        /*0008*/ 	.word	0x00000000
	.align		4
        /*000c*/ 	.word	0xfffffffe
	.align		4
        /*0010*/ 	.word	0x00000000
	.align		4
        /*0014*/ 	.word	0xfffffffd
	.align		4
        /*0018*/ 	.word	0x00000000
	.align		4
        /*001c*/ 	.word	0xfffffffc


//--------------------- .text._Z17computeStencilRowPfS_iii --------------------------
	.section	.text._Z17computeStencilRowPfS_iii,"ax",@progbits
	.align	128
        .global         _Z17computeStencilRowPfS_iii
        .type           _Z17computeStencilRowPfS_iii,@function
        .size           _Z17computeStencilRowPfS_iii,(.L_x_4 - _Z17computeStencilRowPfS_iii)
        .other          _Z17computeStencilRowPfS_iii,@"STO_CUDA_ENTRY STV_DEFAULT"
_Z17computeStencilRowPfS_iii:
.text._Z17computeStencilRowPfS_iii:
[----:B------:R-:W-:Y:S01]  /*0000*/  LDC R1, c[0x0][0x37c] ;  /* 0x0000df00ff017b82 */ /* 0x000fe20000000800 */
[----:B------:R-:W0:Y:S07]  /*0010*/  S2R R6, SR_TID.X ;  /* 0x0000000000067919 */ /* 0x000e2e0000002100 */
[----:B------:R-:W1:Y:S01]  /*0020*/  LDC R5, c[0x0][0x398] ;  /* 0x0000e600ff057b82 */ /* 0x000e620000000800 */
[----:B------:R-:W-:Y:S01]  /*0030*/  UMOV UR4, 0x400 ;  /* 0x0000040000047882 */ /* 0x000fe20000000000 */
[----:B------:R-:W2:Y:S01]  /*0040*/  LDCU.64 UR6, c[0x0][0x358] ;  /* 0x00006b00ff0677ac */ /* 0x000ea20008000a00 */
[----:B------:R-:W3:Y:S05]  /*0050*/  S2R R3, SR_CTAID.X ;  /* 0x0000000000037919 */ /* 0x000eea0000002500 */
[----:B------:R-:W4:Y:S01]  /*0060*/  S2UR UR5, SR_CgaCtaId ;  /* 0x00000000000579c3 */ /* 0x000f220000008800 */
[----:B-1----:R-:W-:Y:S01]  /*0070*/  ISETP.GE.AND P0, PT, R5, 0x1, PT ;  /* 0x000000010500780c */ /* 0x002fe20003f06270 */
[----:B0-----:R-:W-:Y:S01]  /*0080*/  VIADD R0, R6, 0xffffffff ;  /* 0xffffffff06007836 */ /* 0x001fe20000000000 */
[----:B----4-:R-:W-:-:S04]  /*0090*/  ULEA UR4, UR5, UR4, 0x18 ;  /* 0x0000000405047291 */ /* 0x010fc8000f8ec0ff */
[----:B------:R-:W-:Y:S01]  /*00a0*/  ISETP.GT.U32.OR P1, PT, R0, 0x9, !P0 ;  /* 0x000000090000780c */ /* 0x000fe20004724470 */
[----:B---3--:R-:W-:Y:S01]  /*00b0*/  IMAD R0, R3, 0xa, R6 ;  /* 0x0000000a03007824 */ /* 0x008fe200078e0206 */
[----:B------:R-:W-:-:S03]  /*00c0*/  LEA R6, R6, UR4, 0x2 ;  /* 0x0000000406067c11 */ /* 0x000fc6000f8e10ff */
[----:B------:R-:W-:Y:S02]  /*00d0*/  VIADD R7, R0, 0xffffffff ;  /* 0xffffffff00077836 */ /* 0x000fe40000000000 */
[----:B--2---:R-:W-:Y:S06]  /*00e0*/  @!P0 BRA `(.L_x_0) ;  /* 0x0000000000448947 */ /* 0x004fec0003800000 */
[----:B------:R-:W0:Y:S01]  /*00f0*/  LDCU UR4, c[0x0][0x390] ;  /* 0x00007200ff0477ac */ /* 0x000e220008000800 */
[----:B------:R-:W-:Y:S01]  /*0100*/  BSSY.RECONVERGENT B0, `(.L_x_0) ;  /* 0x000000f000007945 */ /* 0x000fe20003800200 */
[----:B0-----:R-:W-:-:S04]  /*0110*/  ISETP.NE.AND P0, PT, R7, UR4, PT ;  /* 0x0000000407007c0c */ /* 0x001fc8000bf05270 */
[----:B------:R-:W-:-:S13]  /*0120*/  ISETP.NE.AND P0, PT, R0, RZ, P0 ;  /* 0x000000ff0000720c */ /* 0x000fda0000705270 */
[----:B------:R-:W-:-:S05]  /*0130*/  @!P0 IMAD.MOV.U32 R3, RZ, RZ, 0x7f7fffff ;  /* 0x7f7fffffff038424 */ /* 0x000fca00078e00ff */
[----:B------:R0:W-:Y:S01]  /*0140*/  @!P0 STS [R6], R3 ;  /* 0x0000000306008388 */ /* 0x0001e20000000800 */
[----:B------:R-:W-:Y:S05]  /*0150*/  @!P0 BRA `(.L_x_1) ;  /* 0x0000000000248947 */ /* 0x000fea0003800000 */
[----:B------:R-:W1:Y:S01]  /*0160*/  LDCU.64 UR8, c[0x0][0x388] ;  /* 0x00007100ff0877ac */ /* 0x000e620008000a00 */
[----:B------:R-:W-:-:S04]  /*0170*/  VIADD R2, R5, 0xffffffff ;  /* 0xffffffff05027836 */ /* 0x000fc80000000000 */
[----:B0-----:R-:W-:-:S05]  /*0180*/  IMAD R3, R2, UR4, RZ ;  /* 0x0000000402037c24 */ /* 0x001fca000f8e02ff */
[----:B------:R-:W-:-:S04]  /*0190*/  IADD3 R4, P0, PT, R0, R3, RZ ;  /* 0x0000000300047210 */ /* 0x000fc80007f1e0ff */
[----:B------:R-:W-:Y:S02]  /*01a0*/  LEA.HI.X.SX32 R3, R3, RZ, 0x1, P0 ;  /* 0x000000ff03037211 */ /* 0x000fe400000f0eff */
[----:B-1----:R-:W-:-:S04]  /*01b0*/  LEA R2, P0, R4, UR8, 0x2 ;  /* 0x0000000804027c11 */ /* 0x002fc8000f8010ff */
[----:B------:R-:W-:-:S06]  /*01c0*/  LEA.HI.X R3, R4, UR9, R3, 0x2, P0 ;  /* 0x0000000904037c11 */ /* 0x000fcc00080f1403 */
[----:B------:R-:W2:Y:S04]  /*01d0*/  LDG.E R3, desc[UR6][R2.64+-0x4] ;  /* 0xfffffc0602037981 */ /* 0x000ea8000c1e1900 */
[----:B--2---:R1:W-:Y:S02]  /*01e0*/  STS [R6], R3 ;  /* 0x0000000306007388 */ /* 0x0043e40000000800 */
.L_x_1:
[----:B------:R-:W-:Y:S05]  /*01f0*/  BSYNC.RECONVERGENT B0 ;  /* 0x0000000000007941 */ /* 0x000fea0003800200 */
.L_x_0:
[----:B------:R-:W-:Y:S06]  /*0200*/  BAR.SYNC.DEFER_BLOCKING 0x0 ;  /* 0x0000000000007b1d */ /* 0x000fec0000010000 */
[----:B------:R-:W-:Y:S05]  /*0210*/  @P1 BRA `(.L_x_2) ;  /* 0x00000000004c1947 */ /* 0x000fea0003800000 */
[----:B------:R-:W0:Y:S01]  /*0220*/  LDCU UR4, c[0x0][0x390] ;  /* 0x00007200ff0477ac */ /* 0x000e220008000800 */
[----:B------:R-:W-:Y:S01]  /*0230*/  LDS R4, [R6+0x4] ;  /* 0x0000040006047984 */ /* 0x000fe20000000800 */
[----:B------:R-:W2:Y:S01]  /*0240*/  LDCU.128 UR8, c[0x0][0x380] ;  /* 0x00007000ff0877ac */ /* 0x000ea20008000c00 */
[----:B01----:R-:W-:Y:S02]  /*0250*/  IMAD R3, R5, UR4, RZ ;  /* 0x0000000405037c24 */ /* 0x003fe4000f8e02ff */
[----:B------:R-:W-:Y:S03]  /*0260*/  LDS R5, [R6] ;  /* 0x0000000006057984 */ /* 0x000fe60000000800 */
[----:B------:R-:W-:-:S04]  /*0270*/  IADD3 R0, P0, PT, R0, R3, RZ ;  /* 0x0000000300007210 */ /* 0x000fc80007f1e0ff */
[----:B------:R-:W-:Y:S01]  /*0280*/  LEA.HI.X.SX32 R9, R3, RZ, 0x1, P0 ;  /* 0x000000ff03097211 */ /* 0x000fe200000f0eff */
[----:B------:R-:W-:-:S03]  /*0290*/  IMAD.SHL.U32 R8, R0, 0x4, RZ ;  /* 0x0000000400087824 */ /* 0x000fc600078e00ff */
[----:B------:R-:W-:Y:S02]  /*02a0*/  SHF.L.U64.HI R9, R0, 0x2, R9 ;  /* 0x0000000200097819 */ /* 0x000fe40000010209 */
[----:B--2---:R-:W-:Y:S01]  /*02b0*/  IADD3 R2, P0, PT, R8, UR8, RZ ;  /* 0x0000000808027c10 */ /* 0x004fe2000ff1e0ff */
[----:B------:R-:W0:Y:S03]  /*02c0*/  LDS R0, [R6+-0x4] ;  /* 0xfffffc0006007984 */ /* 0x000e260000000800 */
[----:B------:R-:W-:-:S05]  /*02d0*/  IADD3.X R3, PT, PT, R9, UR9, RZ, P0, !PT ;  /* 0x0000000909037c10 */ /* 0x000fca00087fe4ff */
[----:B------:R-:W2:Y:S01]  /*02e0*/  LDG.E R2, desc[UR6][R2.64+-0x4] ;  /* 0xfffffc0602027981 */ /* 0x000ea2000c1e1900 */
[----:B0-----:R-:W-:Y:S02]  /*02f0*/  FMNMX3 R7, R5, R4, R0, PT ;  /* 0x0000000405077276 */ /* 0x001fe40003800000 */
[----:B------:R-:W-:-:S04]  /*0300*/  IADD3 R4, P0, PT, R8, UR10, RZ ;  /* 0x0000000a08047c10 */ /* 0x000fc8000ff1e0ff */
[----:B------:R-:W-:Y:S01]  /*0310*/  IADD3.X R5, PT, PT, R9, UR11, RZ, P0, !PT ;  /* 0x0000000b09057c10 */ /* 0x000fe200087fe4ff */
[----:B--2---:R-:W-:-:S05]  /*0320*/  FADD R7, R2, R7 ;  /* 0x0000000702077221 */ /* 0x004fca0000000000 */
[----:B------:R-:W-:Y:S01]  /*0330*/  STG.E desc[UR6][R4.64+-0x4], R7 ;  /* 0xfffffc0704007986 */ /* 0x000fe2000c101906 */
[----:B------:R-:W-:Y:S05]  /*0340*/  EXIT ;  /* 0x000000000000794d */ /* 0x000fea0003800000 */
.L_x_2:
[----:B------:R-:W2:Y:S02]  /*0350*/  LDCU UR4, c[0x0][0x390] ;  /* 0x00007200ff0477ac */ /* 0x000ea40008000800 */
[----:B--2---:R-:W-:-:S04]  /*0360*/  ISETP.GT.AND P0, PT, R0, UR4, PT ;  /* 0x0000000400007c0c */ /* 0x004fc8000bf04270 */
[----:B------:R-:W-:-:S04]  /*0370*/  ISETP.EQ.OR P0, PT, R0, RZ, P0 ;  /* 0x000000ff0000720c */ /* 0x000fc80000702670 */
[----:B------:R-:W-:-:S13]  /*0380*/  ISETP.NE.OR P0, PT, R5, RZ, P0 ;  /* 0x000000ff0500720c */ /* 0x000fda0000705670 */
[----:B------:R-:W-:Y:S05]  /*0390*/  @P0 EXIT ;  /* 0x000000000000094d */ /* 0x000fea0003800000 */
[----:B01----:R-:W0:Y:S08]  /*03a0*/  LDC.64 R2, c[0x0][0x380] ;  /* 0x0000e000ff027b82 */ /* 0x003e300000000a00 */
[----:B------:R-:W1:Y:S01]  /*03b0*/  LDC.64 R4, c[0x0][0x388] ;  /* 0x0000e200ff047b82 */ /* 0x000e620000000a00 */
[----:B0-----:R-:W-:-:S06]  /*03c0*/  IMAD.WIDE.U32 R2, R7, 0x4, R2 ;  /* 0x0000000407027825 */ /* 0x001fcc00078e0002 */
[----:B------:R-:W2:Y:S01]  /*03d0*/  LDG.E R3, desc[UR6][R2.64] ;  /* 0x0000000602037981 */ /* 0x000ea2000c1e1900 */
[----:B-1----:R-:W-:-:S05]  /*03e0*/  IMAD.WIDE.U32 R4, R7, 0x4, R4 ;  /* 0x0000000407047825 */ /* 0x002fca00078e0004 */
[----:B--2---:R-:W-:Y:S01]  /*03f0*/  STG.E desc[UR6][R4.64], R3 ;  /* 0x0000000304007986 */ /* 0x004fe2000c101906 */
[----:B------:R-:W-:Y:S05]  /*0400*/  EXIT ;  /* 0x000000000000794d */ /* 0x000fea0003800000 */
.L_x_3:
[----:B------:R-:W-:-:S00]  /*0410*/  BRA `(.L_x_3) ;  /* 0xfffffffc00fc7947 */ /* 0x000fc0000383ffff */
[----:B------:R-:W-:-:S00]  /*0420*/  NOP ;  /* 0x0000000000007918 */ /* 0x000fc00000000000 */
        /* <DEDUP_REMOVED lines=13> */
.L_x_4:


//--------------------- .nv.shared._Z17computeStencilRowPfS_iii --------------------------
	.section	.nv.shared._Z17computeStencilRowPfS_iii,"aw",@nobits
	.sectionflags	@""
	.align	16
	.zero		1024


//--------------------- .nv.shared.reserved.0     --------------------------
	.section	.nv.shared.reserved.0,"aw",@nobits
	.weak		__nv_reservedSMEM_offset_0_alias
	.size		__nv_reservedSMEM_offset_0_alias, 0, 64
	.other		__nv_reservedSMEM_offset_0_alias,@"STO_CUDA_RESERVED_SHARED STV_DEFAULT"
__nv_reservedSMEM_offset_0_alias:
	.zero		0
	.zero		64


//--------------------- .nv.constant0._Z17computeStencilRowPfS_iii --------------------------
	.section	.nv.constant0._Z17computeStencilRowPfS_iii,"a",@progbits
	.sectionflags	@""
	.align	4
.nv.constant0._Z17computeStencilRowPfS_iii:
	.zero		924


//--------------------- SYMBOLS --------------------------

	.type		.nv.reservedSmem.offset0,@object
	.size		.nv.reservedSmem.offset0,0x4
	.type		.nv.reservedSmem.cap,@object
	.size		.nv.reservedSmem.cap,0x4
